//
// Generated by NVIDIA NVVM Compiler
//
// Compiler Build ID: CL-36424714
// Cuda compilation tools, release 13.0, V13.0.88
// Based on NVVM 20.0.0
//

.version 9.0
.target sm_100
.address_size 64

	// .globl	_Z7mat_addPiS_S_ii

.visible .entry _Z7mat_addPiS_S_ii(
	.param .u64 .ptr .align 1 _Z7mat_addPiS_S_ii_param_0,
	.param .u64 .ptr .align 1 _Z7mat_addPiS_S_ii_param_1,
	.param .u64 .ptr .align 1 _Z7mat_addPiS_S_ii_param_2,
	.param .u32 _Z7mat_addPiS_S_ii_param_3,
	.param .u32 _Z7mat_addPiS_S_ii_param_4
)
{
	.reg .pred 	%p<2>;
	.reg .b32 	%r<16>;
	.reg .b64 	%rd<11>;

	ld.param.u64 	%rd1, [_Z7mat_addPiS_S_ii_param_0];
	ld.param.u64 	%rd2, [_Z7mat_addPiS_S_ii_param_1];
	ld.param.u64 	%rd3, [_Z7mat_addPiS_S_ii_param_2];
	ld.param.u32 	%r2, [_Z7mat_addPiS_S_ii_param_3];
	ld.param.u32 	%r3, [_Z7mat_addPiS_S_ii_param_4];
	mov.u32 	%r4, %ctaid.x;
	mov.u32 	%r5, %ntid.x;
	mov.u32 	%r6, %tid.x;
	mad.lo.s32 	%r7, %r4, %r5, %r6;
	mov.u32 	%r8, %ctaid.y;
	mov.u32 	%r9, %ntid.y;
	mov.u32 	%r10, %tid.y;
	mad.lo.s32 	%r11, %r8, %r9, %r10;
	mad.lo.s32 	%r1, %r3, %r11, %r7;
	mul.lo.s32 	%r12, %r3, %r2;
	setp.ge.s32 	%p1, %r1, %r12;
	@%p1 bra 	$L__BB0_2;
	cvta.to.global.u64 	%rd4, %rd1;
	cvta.to.global.u64 	%rd5, %rd2;
	cvta.to.global.u64 	%rd6, %rd3;
	mul.wide.s32 	%rd7, %r1, 4;
	add.s64 	%rd8, %rd4, %rd7;
	ld.global.u32 	%r13, [%rd8];
	add.s64 	%rd9, %rd5, %rd7;
	ld.global.u32 	%r14, [%rd9];
	add.s32 	%r15, %r14, %r13;
	add.s64 	%rd10, %rd6, %rd7;
	st.global.u32 	[%rd10], %r15;
$L__BB0_2:
	ret;

}


// ===== COMPILED SASS (sm_100) =====

	.target	sm_100

	.elftype	@"ET_EXEC"


//--------------------- .note.nv.tkinfo           --------------------------
	.section	.note.nv.tkinfo,"",@"SHT_NOTE"
	.sectionflags	@"SHF_NOTE_NV_TKINFO"
	.tkinfo
        /*0018*/ 	.word	0x00000002
        /*0030*/ 	.string	""
        /*0030*/ 	.string	"ptxas"
        /*0030*/ 	.string	"Cuda compilation tools, release 13.0, V13.0.88"
        /*0030*/ 	.string	"Build cuda_13.0.r13.0/compiler.36424714_0"
        /*0030*/ 	.string	"-arch sm_100 -m 64 "



//--------------------- .note.nv.cuinfo           --------------------------
	.section	.note.nv.cuinfo,"",@"SHT_NOTE"
	.sectionflags	@"SHF_NOTE_NV_CUINFO"
        /*0018*/ 	.short	0x0002
        /*001a*/ 	.short	0x0064
        /*001c*/ 	.short	0x0082
	.zero		2


//--------------------- .nv.info                  --------------------------
	.section	.nv.info,"",@"SHT_CUDA_INFO"
	.align	4


	//----- nvinfo : EIATTR_REGCOUNT
	.align		4
        /*0000*/ 	.byte	0x04, 0x2f
        /*0002*/ 	.short	(.L_1 - .L_0)
	.align		4
.L_0:
        /*0004*/ 	.word	index@(_Z7mat_addPiS_S_ii)
        /*0008*/ 	.word	0x0000000c


	//----- nvinfo : EIATTR_FRAME_SIZE
	.align		4
.L_1:
        /*000c*/ 	.byte	0x04, 0x11
        /*000e*/ 	.short	(.L_3 - .L_2)
	.align		4
.L_2:
        /*0010*/ 	.word	index@(_Z7mat_addPiS_S_ii)
        /*0014*/ 	.word	0x00000000


	//----- nvinfo : EIATTR_MIN_STACK_SIZE
	.align		4
.L_3:
        /*0018*/ 	.byte	0x04, 0x12
        /*001a*/ 	.short	(.L_5 - .L_4)
	.align		4
.L_4:
        /*001c*/ 	.word	index@(_Z7mat_addPiS_S_ii)
        /*0020*/ 	.word	0x00000000
.L_5:


//--------------------- .nv.compat                --------------------------
	.section	.nv.compat,"",@"SHT_CUDA_COMPAT_INFO"
	.align	4
        /*0000*/ 	.byte	0x02, 0x09, 0x00, 0x00, 0x02, 0x02, 0x01, 0x00, 0x02, 0x05, 0x05, 0x00, 0x03, 0x07, 0x01, 0x01
        /*0010*/ 	.byte	0x02, 0x03, 0x00, 0x00, 0x02, 0x06, 0x01, 0x00, 0x04, 0x0b, 0x08, 0x00, 0x09, 0x00, 0x00, 0x00
        /*0020*/ 	.byte	0x00, 0x00, 0x00, 0x00


//--------------------- .nv.info._Z7mat_addPiS_S_ii --------------------------
	.section	.nv.info._Z7mat_addPiS_S_ii,"",@"SHT_CUDA_INFO"
	.sectionflags	@""
	.align	4


	//----- nvinfo : EIATTR_CUDA_API_VERSION
	.align		4
        /*0000*/ 	.byte	0x04, 0x37
        /*0002*/ 	.short	(.L_7 - .L_6)
.L_6:
        /*0004*/ 	.word	0x00000082


	//----- nvinfo : EIATTR_KPARAM_INFO
	.align		4
.L_7:
        /*0008*/ 	.byte	0x04, 0x17
        /*000a*/ 	.short	(.L_9 - .L_8)
.L_8:
        /*000c*/ 	.word	0x00000000
        /*0010*/ 	.short	0x0004
        /*0012*/ 	.short	0x001c
        /*0014*/ 	.byte	0x00, 0xf0, 0x11, 0x00


	//----- nvinfo : EIATTR_KPARAM_INFO
	.align		4
.L_9:
        /*0018*/ 	.byte	0x04, 0x17
        /*001a*/ 	.short	(.L_11 - .L_10)
.L_10:
        /*001c*/ 	.word	0x00000000
        /*0020*/ 	.short	0x0003
        /*0022*/ 	.short	0x0018
        /*0024*/ 	.byte	0x00, 0xf0, 0x11, 0x00


	//----- nvinfo : EIATTR_KPARAM_INFO
	.align		4
.L_11:
        /*0028*/ 	.byte	0x04, 0x17
        /*002a*/ 	.short	(.L_13 - .L_12)
.L_12:
        /*002c*/ 	.word	0x00000000
        /*0030*/ 	.short	0x0002
        /*0032*/ 	.short	0x0010
        /*0034*/ 	.byte	0x00, 0xf5, 0x21, 0x00


	//----- nvinfo : EIATTR_KPARAM_INFO
	.align		4
.L_13:
        /*0038*/ 	.byte	0x04, 0x17
        /*003a*/ 	.short	(.L_15 - .L_14)
.L_14:
        /*003c*/ 	.word	0x00000000
        /*0040*/ 	.short	0x0001
        /*0042*/ 	.short	0x0008
        /*0044*/ 	.byte	0x00, 0xf5, 0x21, 0x00


	//----- nvinfo : EIATTR_KPARAM_INFO
	.align		4
.L_15:
        /*0048*/ 	.byte	0x04, 0x17
        /*004a*/ 	.short	(.L_17 - .L_16)
.L_16:
        /*004c*/ 	.word	0x00000000
        /*0050*/ 	.short	0x0000
        /*0052*/ 	.short	0x0000
        /*0054*/ 	.byte	0x00, 0xf5, 0x21, 0x00


	//----- nvinfo : EIATTR_SPARSE_MMA_MASK
	.align		4
.L_17:
        /*0058*/ 	.byte	0x03, 0x50
        /*005a*/ 	.short	0x0000


	//----- nvinfo : EIATTR_MAXREG_COUNT
	.align		4
        /*005c*/ 	.byte	0x03, 0x1b
        /*005e*/ 	.short	0x00ff


	//----- nvinfo : EIATTR_MERCURY_ISA_VERSION
	.align		4
        /*0060*/ 	.byte	0x03, 0x5f
        /*0062*/ 	.short	0x0101


	//----- nvinfo : EIATTR_VRC_CTA_INIT_COUNT
	.align		4
        /*0064*/ 	.byte	0x02, 0x4a
	.zero		1
	.zero		1


	//----- nvinfo : EIATTR_EXIT_INSTR_OFFSETS
	.align		4
        /*0068*/ 	.byte	0x04, 0x1c
        /*006a*/ 	.short	(.L_19 - .L_18)


	//   ....[0]....
.L_18:
        /*006c*/ 	.word	0x000000d0


	//   ....[1]....
        /*0070*/ 	.word	0x00000190


	//----- nvinfo : EIATTR_CBANK_PARAM_SIZE
	.align		4
.L_19:
        /*0074*/ 	.byte	0x03, 0x19
        /*0076*/ 	.short	0x0020


	//----- nvinfo : EIATTR_PARAM_CBANK
	.align		4
        /*0078*/ 	.byte	0x04, 0x0a
        /*007a*/ 	.short	(.L_21 - .L_20)
	.align		4
.L_20:
        /*007c*/ 	.word	index@(.nv.constant0._Z7mat_addPiS_S_ii)
        /*0080*/ 	.short	0x0380
        /*0082*/ 	.short	0x0020


	//----- nvinfo : EIATTR_SW_WAR
	.align		4
.L_21:
        /*0084*/ 	.byte	0x04, 0x36
        /*0086*/ 	.short	(.L_23 - .L_22)
.L_22:
        /*0088*/ 	.word	0x00000008
.L_23:


//--------------------- .nv.callgraph             --------------------------
	.section	.nv.callgraph,"",@"SHT_CUDA_CALLGRAPH"
	.align	4
	.sectionentsize	8
	.align		4
        /*0000*/ 	.word	0x00000000
	.align		4
        /*0004*/ 	.word	0xffffffff
	.align		4
        /*0008*/ 	.word	0x00000000
	.align		4
        /*000c*/ 	.word	0xfffffffe
	.align		4
        /*0010*/ 	.word	0x00000000
	.align		4
        /*0014*/ 	.word	0xfffffffd
	.align		4
        /*0018*/ 	.word	0x00000000
	.align		4
        /*001c*/ 	.word	0xfffffffc


//--------------------- .text._Z7mat_addPiS_S_ii  --------------------------
	.section	.text._Z7mat_addPiS_S_ii,"ax",@progbits
	.align	128
        .global         _Z7mat_addPiS_S_ii
        .type           _Z7mat_addPiS_S_ii,@function
        .size           _Z7mat_addPiS_S_ii,(.L_x_1 - _Z7mat_addPiS_S_ii)
        .other          _Z7mat_addPiS_S_ii,@"STO_CUDA_ENTRY STV_DEFAULT"
_Z7mat_addPiS_S_ii:
.text._Z7mat_addPiS_S_ii:
[----:B------:R-:W-:Y:S01]  /*0000*/  LDC R1, c[0x0][0x37c] ;  /* 0x0000df00ff017b82 */ /* 0x000fe20000000800 */
[----:B------:R-:W0:Y:S07]  /*0010*/  S2R R3, SR_TID.X ;  /* 0x0000000000037919 */ /* 0x000e2e0000002100 */
[----:B------:R-:W0:Y:S01]  /*0020*/  S2UR UR6, SR_CTAID.X ;  /* 0x00000000000679c3 */ /* 0x000e220000002500 */
[----:B------:R-:W1:Y:S01]  /*0030*/  LDCU.64 UR4, c[0x0][0x398] ;  /* 0x00007300ff0477ac */ /* 0x000e620008000a00 */
[----:B------:R-:W2:Y:S06]  /*0040*/  S2R R5, SR_TID.Y ;  /* 0x0000000000057919 */ /* 0x000eac0000002200 */
[----:B------:R-:W0:Y:S08]  /*0050*/  LDC R0, c[0x0][0x360] ;  /* 0x0000d800ff007b82 */ /* 0x000e300000000800 */
[----:B------:R-:W2:Y:S01]  /*0060*/  S2UR UR7, SR_CTAID.Y ;  /* 0x00000000000779c3 */ /* 0x000ea20000002600 */
[----:B-1----:R-:W-:-:S07]  /*0070*/  UIMAD UR4, UR5, UR4, URZ ;  /* 0x00000004050472a4 */ /* 0x002fce000f8e02ff */
[----:B------:R-:W2:Y:S01]  /*0080*/  LDC R2, c[0x0][0x364] ;  /* 0x0000d900ff027b82 */ /* 0x000ea20000000800 */
[----:B0-----:R-:W-:Y:S02]  /*0090*/  IMAD R0, R0, UR6, R3 ;  /* 0x0000000600007c24 */ /* 0x001fe4000f8e0203 */
[----:B--2---:R-:W-:-:S04]  /*00a0*/  IMAD R3, R2, UR7, R5 ;  /* 0x0000000702037c24 */ /* 0x004fc8000f8e0205 */
[----:B------:R-:W-:-:S05]  /*00b0*/  IMAD R9, R3, UR5, R0 ;  /* 0x0000000503097c24 */ /* 0x000fca000f8e0200 */
[----:B------:R-:W-:-:S13]  /*00c0*/  ISETP.GE.AND P0, PT, R9, UR4, PT ;  /* 0x0000000409007c0c */ /* 0x000fda000bf06270 */
[----:B------:R-:W-:Y:S05]  /*00d0*/  @P0 EXIT ;  /* 0x000000000000094d */ /* 0x000fea0003800000 */
[----:B------:R-:W0:Y:S01]  /*00e0*/  LDC.64 R2, c[0x0][0x380] ;  /* 0x0000e000ff027b82 */ /* 0x000e220000000a00 */
[----:B------:R-:W1:Y:S07]  /*00f0*/  LDCU.64 UR4, c[0x0][0x358] ;  /* 0x00006b00ff0477ac */ /* 0x000e6e0008000a00 */
[----:B------:R-:W2:Y:S08]  /*0100*/  LDC.64 R4, c[0x0][0x388] ;  /* 0x0000e200ff047b82 */ /* 0x000eb00000000a00 */
[----:B------:R-:W3:Y:S01]  /*0110*/  LDC.64 R6, c[0x0][0x390] ;  /* 0x0000e400ff067b82 */ /* 0x000ee20000000a00 */
[----:B0-----:R-:W-:-:S06]  /*0120*/  IMAD.WIDE R2, R9, 0x4, R2 ;  /* 0x0000000409027825 */ /* 0x001fcc00078e0202 */
[----:B-1----:R-:W4:Y:S01]  /*0130*/  LDG.E R2, desc[UR4][R2.64] ;  /* 0x0000000402027981 */ /* 0x002f22000c1e1900 */
[----:B--2---:R-:W-:-:S06]  /*0140*/  IMAD.WIDE R4, R9, 0x4, R4 ;  /* 0x0000000409047825 */ /* 0x004fcc00078e0204 */
[----:B------:R-:W4:Y:S01]  /*0150*/  LDG.E R5, desc[UR4][R4.64] ;  /* 0x0000000404057981 */ /* 0x000f22000c1e1900 */
[----:B---3--:R-:W-:Y:S01]  /*0160*/  IMAD.WIDE R6, R9, 0x4, R6 ;  /* 0x0000000409067825 */ /* 0x008fe200078e0206 */
[----:B----4-:R-:W-:-:S05]  /*0170*/  IADD3 R9, PT, PT, R2, R5, RZ ;  /* 0x0000000502097210 */ /* 0x010fca0007ffe0ff */
[----:B------:R-:W-:Y:S01]  /*0180*/  STG.E desc[UR4][R6.64], R9 ;  /* 0x0000000906007986 */ /* 0x000fe2000c101904 */
[----:B------:R-:W-:Y:S05]  /*0190*/  EXIT ;  /* 0x000000000000794d */ /* 0x000fea0003800000 */
.L_x_0:
[----:B------:R-:W-:-:S00]  /*01a0*/  BRA `(.L_x_0) ;  /* 0xfffffffc00fc7947 */ /* 0x000fc0000383ffff */
[----:B------:R-:W-:-:S00]  /*01b0*/  NOP ;  /* 0x0000000000007918 */ /* 0x000fc00000000000 */
        /* <DEDUP_REMOVED lines=12> */
.L_x_1:


//--------------------- .nv.shared.reserved.0     --------------------------
	.section	.nv.shared.reserved.0,"aw",@nobits
	.weak		__nv_reservedSMEM_offset_0_alias
	.size		__nv_reservedSMEM_offset_0_alias, 0, 64
	.other		__nv_reservedSMEM_offset_0_alias,@"STO_CUDA_RESERVED_SHARED STV_DEFAULT"
__nv_reservedSMEM_offset_0_alias:
	.zero		0
	.zero		64


//--------------------- .nv.constant0._Z7mat_addPiS_S_ii --------------------------
	.section	.nv.constant0._Z7mat_addPiS_S_ii,"a",@progbits
	.sectionflags	@""
	.align	4
.nv.constant0._Z7mat_addPiS_S_ii:
	.zero		928


//--------------------- SYMBOLS --------------------------

	.type		.nv.reservedSmem.offset0,@object
	.size		.nv.reservedSmem.offset0,0x4
